//
// Generated by NVIDIA NVVM Compiler
//
// Compiler Build ID: CL-36424714
// Cuda compilation tools, release 13.0, V13.0.88
// Based on NVVM 20.0.0
//

.version 9.0
.target sm_100
.address_size 64

	// .globl	_Z11RemapKernelPfS_iiPiS0_

.visible .entry _Z11RemapKernelPfS_iiPiS0_(
	.param .u64 .ptr .align 1 _Z11RemapKernelPfS_iiPiS0__param_0,
	.param .u64 .ptr .align 1 _Z11RemapKernelPfS_iiPiS0__param_1,
	.param .u32 _Z11RemapKernelPfS_iiPiS0__param_2,
	.param .u32 _Z11RemapKernelPfS_iiPiS0__param_3,
	.param .u64 .ptr .align 1 _Z11RemapKernelPfS_iiPiS0__param_4,
	.param .u64 .ptr .align 1 _Z11RemapKernelPfS_iiPiS0__param_5
)
{
	.reg .pred 	%p<13>;
	.reg .b32 	%r<17>;
	.reg .b32 	%f<2>;
	.reg .b64 	%rd<16>;

	ld.param.u64 	%rd1, [_Z11RemapKernelPfS_iiPiS0__param_0];
	ld.param.u64 	%rd2, [_Z11RemapKernelPfS_iiPiS0__param_1];
	ld.param.u32 	%r6, [_Z11RemapKernelPfS_iiPiS0__param_2];
	ld.param.u32 	%r8, [_Z11RemapKernelPfS_iiPiS0__param_3];
	ld.param.u64 	%rd3, [_Z11RemapKernelPfS_iiPiS0__param_4];
	ld.param.u64 	%rd4, [_Z11RemapKernelPfS_iiPiS0__param_5];
	mov.u32 	%r9, %ctaid.x;
	mov.u32 	%r10, %ntid.x;
	mov.u32 	%r11, %tid.x;
	mad.lo.s32 	%r1, %r9, %r10, %r11;
	mov.u32 	%r12, %ctaid.y;
	mov.u32 	%r13, %ntid.y;
	mov.u32 	%r14, %tid.y;
	mad.lo.s32 	%r15, %r12, %r13, %r14;
	setp.ge.s32 	%p1, %r1, %r6;
	setp.ge.s32 	%p2, %r15, %r8;
	or.pred  	%p3, %p1, %p2;
	@%p3 bra 	$L__BB0_3;
	cvta.to.global.u64 	%rd5, %rd3;
	cvta.to.global.u64 	%rd6, %rd4;
	mad.lo.s32 	%r3, %r6, %r15, %r1;
	mul.wide.s32 	%rd7, %r3, 4;
	add.s64 	%rd8, %rd5, %rd7;
	ld.global.u32 	%r4, [%rd8];
	add.s64 	%rd9, %rd6, %rd7;
	ld.global.u32 	%r5, [%rd9];
	setp.gt.s32 	%p4, %r4, -1;
	setp.lt.s32 	%p5, %r4, %r6;
	and.pred  	%p6, %p4, %p5;
	setp.gt.s32 	%p7, %r5, -1;
	setp.lt.s32 	%p8, %r5, %r8;
	and.pred  	%p9, %p7, %p8;
	and.pred  	%p11, %p6, %p9;
	not.pred 	%p12, %p11;
	@%p12 bra 	$L__BB0_3;
	mad.lo.s32 	%r16, %r5, %r6, %r4;
	cvta.to.global.u64 	%rd10, %rd1;
	mul.wide.s32 	%rd11, %r16, 4;
	add.s64 	%rd12, %rd10, %rd11;
	ld.global.f32 	%f1, [%rd12];
	cvta.to.global.u64 	%rd13, %rd2;
	add.s64 	%rd15, %rd13, %rd7;
	st.global.f32 	[%rd15], %f1;
$L__BB0_3:
	ret;

}


// ===== COMPILED SASS (sm_100) =====

	.target	sm_100

	.elftype	@"ET_EXEC"


//--------------------- .note.nv.tkinfo           --------------------------
	.section	.note.nv.tkinfo,"",@"SHT_NOTE"
	.sectionflags	@"SHF_NOTE_NV_TKINFO"
	.tkinfo
        /*0018*/ 	.word	0x00000002
        /*0030*/ 	.string	""
        /*0030*/ 	.string	"ptxas"
        /*0030*/ 	.string	"Cuda compilation tools, release 13.0, V13.0.88"
        /*0030*/ 	.string	"Build cuda_13.0.r13.0/compiler.36424714_0"
        /*0030*/ 	.string	"-arch sm_100 -m 64 "



//--------------------- .note.nv.cuinfo           --------------------------
	.section	.note.nv.cuinfo,"",@"SHT_NOTE"
	.sectionflags	@"SHF_NOTE_NV_CUINFO"
        /*0018*/ 	.short	0x0002
        /*001a*/ 	.short	0x0064
        /*001c*/ 	.short	0x0082
	.zero		2


//--------------------- .nv.info                  --------------------------
	.section	.nv.info,"",@"SHT_CUDA_INFO"
	.align	4


	//----- nvinfo : EIATTR_REGCOUNT
	.align		4
        /*0000*/ 	.byte	0x04, 0x2f
        /*0002*/ 	.short	(.L_1 - .L_0)
	.align		4
.L_0:
        /*0004*/ 	.word	index@(_Z11RemapKernelPfS_iiPiS0_)
        /*0008*/ 	.word	0x0000000a


	//----- nvinfo : EIATTR_FRAME_SIZE
	.align		4
.L_1:
        /*000c*/ 	.byte	0x04, 0x11
        /*000e*/ 	.short	(.L_3 - .L_2)
	.align		4
.L_2:
        /*0010*/ 	.word	index@(_Z11RemapKernelPfS_iiPiS0_)
        /*0014*/ 	.word	0x00000000


	//----- nvinfo : EIATTR_MIN_STACK_SIZE
	.align		4
.L_3:
        /*0018*/ 	.byte	0x04, 0x12
        /*001a*/ 	.short	(.L_5 - .L_4)
	.align		4
.L_4:
        /*001c*/ 	.word	index@(_Z11RemapKernelPfS_iiPiS0_)
        /*0020*/ 	.word	0x00000000
.L_5:


//--------------------- .nv.compat                --------------------------
	.section	.nv.compat,"",@"SHT_CUDA_COMPAT_INFO"
	.align	4
        /*0000*/ 	.byte	0x02, 0x09, 0x00, 0x00, 0x02, 0x02, 0x01, 0x00, 0x02, 0x05, 0x05, 0x00, 0x03, 0x07, 0x01, 0x01
        /*0010*/ 	.byte	0x02, 0x03, 0x00, 0x00, 0x02, 0x06, 0x01, 0x00, 0x04, 0x0b, 0x08, 0x00, 0x09, 0x00, 0x00, 0x00
        /*0020*/ 	.byte	0x00, 0x00, 0x00, 0x00


//--------------------- .nv.info._Z11RemapKernelPfS_iiPiS0_ --------------------------
	.section	.nv.info._Z11RemapKernelPfS_iiPiS0_,"",@"SHT_CUDA_INFO"
	.sectionflags	@""
	.align	4


	//----- nvinfo : EIATTR_CUDA_API_VERSION
	.align		4
        /*0000*/ 	.byte	0x04, 0x37
        /*0002*/ 	.short	(.L_7 - .L_6)
.L_6:
        /*0004*/ 	.word	0x00000082


	//----- nvinfo : EIATTR_KPARAM_INFO
	.align		4
.L_7:
        /*0008*/ 	.byte	0x04, 0x17
        /*000a*/ 	.short	(.L_9 - .L_8)
.L_8:
        /*000c*/ 	.word	0x00000000
        /*0010*/ 	.short	0x0005
        /*0012*/ 	.short	0x0020
        /*0014*/ 	.byte	0x00, 0xf5, 0x21, 0x00


	//----- nvinfo : EIATTR_KPARAM_INFO
	.align		4
.L_9:
        /*0018*/ 	.byte	0x04, 0x17
        /*001a*/ 	.short	(.L_11 - .L_10)
.L_10:
        /*001c*/ 	.word	0x00000000
        /*0020*/ 	.short	0x0004
        /*0022*/ 	.short	0x0018
        /*0024*/ 	.byte	0x00, 0xf5, 0x21, 0x00


	//----- nvinfo : EIATTR_KPARAM_INFO
	.align		4
.L_11:
        /*0028*/ 	.byte	0x04, 0x17
        /*002a*/ 	.short	(.L_13 - .L_12)
.L_12:
        /*002c*/ 	.word	0x00000000
        /*0030*/ 	.short	0x0003
        /*0032*/ 	.short	0x0014
        /*0034*/ 	.byte	0x00, 0xf0, 0x11, 0x00


	//----- nvinfo : EIATTR_KPARAM_INFO
	.align		4
.L_13:
        /*0038*/ 	.byte	0x04, 0x17
        /*003a*/ 	.short	(.L_15 - .L_14)
.L_14:
        /*003c*/ 	.word	0x00000000
        /*0040*/ 	.short	0x0002
        /*0042*/ 	.short	0x0010
        /*0044*/ 	.byte	0x00, 0xf0, 0x11, 0x00


	//----- nvinfo : EIATTR_KPARAM_INFO
	.align		4
.L_15:
        /*0048*/ 	.byte	0x04, 0x17
        /*004a*/ 	.short	(.L_17 - .L_16)
.L_16:
        /*004c*/ 	.word	0x00000000
        /*0050*/ 	.short	0x0001
        /*0052*/ 	.short	0x0008
        /*0054*/ 	.byte	0x00, 0xf5, 0x21, 0x00


	//----- nvinfo : EIATTR_KPARAM_INFO
	.align		4
.L_17:
        /*0058*/ 	.byte	0x04, 0x17
        /*005a*/ 	.short	(.L_19 - .L_18)
.L_18:
        /*005c*/ 	.word	0x00000000
        /*0060*/ 	.short	0x0000
        /*0062*/ 	.short	0x0000
        /*0064*/ 	.byte	0x00, 0xf5, 0x21, 0x00


	//----- nvinfo : EIATTR_SPARSE_MMA_MASK
	.align		4
.L_19:
        /*0068*/ 	.byte	0x03, 0x50
        /*006a*/ 	.short	0x0000


	//----- nvinfo : EIATTR_MAXREG_COUNT
	.align		4
        /*006c*/ 	.byte	0x03, 0x1b
        /*006e*/ 	.short	0x00ff


	//----- nvinfo : EIATTR_MERCURY_ISA_VERSION
	.align		4
        /*0070*/ 	.byte	0x03, 0x5f
        /*0072*/ 	.short	0x0101


	//----- nvinfo : EIATTR_VRC_CTA_INIT_COUNT
	.align		4
        /*0074*/ 	.byte	0x02, 0x4a
	.zero		1
	.zero		1


	//----- nvinfo : EIATTR_EXIT_INSTR_OFFSETS
	.align		4
        /*0078*/ 	.byte	0x04, 0x1c
        /*007a*/ 	.short	(.L_21 - .L_20)


	//   ....[0]....
.L_20:
        /*007c*/ 	.word	0x000000c0


	//   ....[1]....
        /*0080*/ 	.word	0x000001a0


	//   ....[2]....
        /*0084*/ 	.word	0x00000220


	//----- nvinfo : EIATTR_CBANK_PARAM_SIZE
	.align		4
.L_21:
        /*0088*/ 	.byte	0x03, 0x19
        /*008a*/ 	.short	0x0028


	//----- nvinfo : EIATTR_PARAM_CBANK
	.align		4
        /*008c*/ 	.byte	0x04, 0x0a
        /*008e*/ 	.short	(.L_23 - .L_22)
	.align		4
.L_22:
        /*0090*/ 	.word	index@(.nv.constant0._Z11RemapKernelPfS_iiPiS0_)
        /*0094*/ 	.short	0x0380
        /*0096*/ 	.short	0x0028


	//----- nvinfo : EIATTR_SW_WAR
	.align		4
.L_23:
        /*0098*/ 	.byte	0x04, 0x36
        /*009a*/ 	.short	(.L_25 - .L_24)
.L_24:
        /*009c*/ 	.word	0x00000008
.L_25:


//--------------------- .nv.callgraph             --------------------------
	.section	.nv.callgraph,"",@"SHT_CUDA_CALLGRAPH"
	.align	4
	.sectionentsize	8
	.align		4
        /*0000*/ 	.word	0x00000000
	.align		4
        /*0004*/ 	.word	0xffffffff
	.align		4
        /*0008*/ 	.word	0x00000000
	.align		4
        /*000c*/ 	.word	0xfffffffe
	.align		4
        /*0010*/ 	.word	0x00000000
	.align		4
        /*0014*/ 	.word	0xfffffffd
	.align		4
        /*0018*/ 	.word	0x00000000
	.align		4
        /*001c*/ 	.word	0xfffffffc


//--------------------- .text._Z11RemapKernelPfS_iiPiS0_ --------------------------
	.section	.text._Z11RemapKernelPfS_iiPiS0_,"ax",@progbits
	.align	128
        .global         _Z11RemapKernelPfS_iiPiS0_
        .type           _Z11RemapKernelPfS_iiPiS0_,@function
        .size           _Z11RemapKernelPfS_iiPiS0_,(.L_x_1 - _Z11RemapKernelPfS_iiPiS0_)
        .other          _Z11RemapKernelPfS_iiPiS0_,@"STO_CUDA_ENTRY STV_DEFAULT"
_Z11RemapKernelPfS_iiPiS0_:
.text._Z11RemapKernelPfS_iiPiS0_:
[----:B------:R-:W-:Y:S01]  /*0000*/  LDC R1, c[0x0][0x37c] ;  /* 0x0000df00ff017b82 */ /* 0x000fe20000000800 */
[----:B------:R-:W0:Y:S07]  /*0010*/  S2R R2, SR_TID.Y ;  /* 0x0000000000027919 */ /* 0x000e2e0000002200 */
[----:B------:R-:W1:Y:S01]  /*0020*/  LDC R0, c[0x0][0x360] ;  /* 0x0000d800ff007b82 */ /* 0x000e620000000800 */
[----:B------:R-:W2:Y:S01]  /*0030*/  LDCU.64 UR6, c[0x0][0x390] ;  /* 0x00007200ff0677ac */ /* 0x000ea20008000a00 */
[----:B------:R-:W1:Y:S06]  /*0040*/  S2R R3, SR_TID.X ;  /* 0x0000000000037919 */ /* 0x000e6c0000002100 */
[----:B------:R-:W0:Y:S08]  /*0050*/  S2UR UR5, SR_CTAID.Y ;  /* 0x00000000000579c3 */ /* 0x000e300000002600 */
[----:B------:R-:W0:Y:S08]  /*0060*/  LDC R7, c[0x0][0x364] ;  /* 0x0000d900ff077b82 */ /* 0x000e300000000800 */
[----:B------:R-:W1:Y:S01]  /*0070*/  S2UR UR4, SR_CTAID.X ;  /* 0x00000000000479c3 */ /* 0x000e620000002500 */
[----:B0-----:R-:W-:-:S05]  /*0080*/  IMAD R7, R7, UR5, R2 ;  /* 0x0000000507077c24 */ /* 0x001fca000f8e0202 */
[----:B--2---:R-:W-:Y:S01]  /*0090*/  ISETP.GE.AND P0, PT, R7, UR7, PT ;  /* 0x0000000707007c0c */ /* 0x004fe2000bf06270 */
[----:B-1----:R-:W-:-:S05]  /*00a0*/  IMAD R0, R0, UR4, R3 ;  /* 0x0000000400007c24 */ /* 0x002fca000f8e0203 */
[----:B------:R-:W-:-:S13]  /*00b0*/  ISETP.GE.OR P0, PT, R0, UR6, P0 ;  /* 0x0000000600007c0c */ /* 0x000fda0008706670 */
[----:B------:R-:W-:Y:S05]  /*00c0*/  @P0 EXIT ;  /* 0x000000000000094d */ /* 0x000fea0003800000 */
[----:B------:R-:W0:Y:S01]  /*00d0*/  LDC.64 R4, c[0x0][0x3a0] ;  /* 0x0000e800ff047b82 */ /* 0x000e220000000a00 */
[----:B------:R-:W1:Y:S01]  /*00e0*/  LDCU.64 UR4, c[0x0][0x358] ;  /* 0x00006b00ff0477ac */ /* 0x000e620008000a00 */
[----:B------:R-:W-:-:S06]  /*00f0*/  IMAD R7, R7, UR6, R0 ;  /* 0x0000000607077c24 */ /* 0x000fcc000f8e0200 */
[----:B------:R-:W2:Y:S01]  /*0100*/  LDC.64 R2, c[0x0][0x398] ;  /* 0x0000e600ff027b82 */ /* 0x000ea20000000a00 */
[----:B0-----:R-:W-:-:S06]  /*0110*/  IMAD.WIDE R4, R7, 0x4, R4 ;  /* 0x0000000407047825 */ /* 0x001fcc00078e0204 */
[----:B-1----:R-:W3:Y:S01]  /*0120*/  LDG.E R5, desc[UR4][R4.64] ;  /* 0x0000000404057981 */ /* 0x002ee2000c1e1900 */
[----:B--2---:R-:W-:-:S05]  /*0130*/  IMAD.WIDE R2, R7, 0x4, R2 ;  /* 0x0000000407027825 */ /* 0x004fca00078e0202 */
[----:B------:R-:W2:Y:S01]  /*0140*/  LDG.E R0, desc[UR4][R2.64] ;  /* 0x0000000402007981 */ /* 0x000ea2000c1e1900 */
[C---:B---3--:R-:W-:Y:S02]  /*0150*/  ISETP.GE.AND P1, PT, R5.reuse, UR7, PT ;  /* 0x0000000705007c0c */ /* 0x048fe4000bf26270 */
[C---:B--2---:R-:W-:Y:S02]  /*0160*/  ISETP.GE.AND P0, PT, R0.reuse, UR6, PT ;  /* 0x0000000600007c0c */ /* 0x044fe4000bf06270 */
[----:B------:R-:W-:Y:S02]  /*0170*/  ISETP.GT.AND P1, PT, R5, -0x1, !P1 ;  /* 0xffffffff0500780c */ /* 0x000fe40004f24270 */
[----:B------:R-:W-:-:S04]  /*0180*/  ISETP.GT.AND P0, PT, R0, -0x1, !P0 ;  /* 0xffffffff0000780c */ /* 0x000fc80004704270 */
[----:B------:R-:W-:-:S13]  /*0190*/  PLOP3.LUT P0, PT, P0, P1, PT, 0x80, 0x8 ;  /* 0x000000000008781c */ /* 0x000fda0000703070 */
[----:B------:R-:W-:Y:S05]  /*01a0*/  @!P0 EXIT ;  /* 0x000000000000894d */ /* 0x000fea0003800000 */
[----:B------:R-:W0:Y:S01]  /*01b0*/  LDC.64 R2, c[0x0][0x380] ;  /* 0x0000e000ff027b82 */ /* 0x000e220000000a00 */
[----:B------:R-:W-:-:S04]  /*01c0*/  IMAD R5, R5, UR6, R0 ;  /* 0x0000000605057c24 */ /* 0x000fc8000f8e0200 */
[----:B0-----:R-:W-:-:S03]  /*01d0*/  IMAD.WIDE R2, R5, 0x4, R2 ;  /* 0x0000000405027825 */ /* 0x001fc600078e0202 */
[----:B------:R-:W0:Y:S03]  /*01e0*/  LDC.64 R4, c[0x0][0x388] ;  /* 0x0000e200ff047b82 */ /* 0x000e260000000a00 */
[----:B------:R-:W2:Y:S01]  /*01f0*/  LDG.E R3, desc[UR4][R2.64] ;  /* 0x0000000402037981 */ /* 0x000ea2000c1e1900 */
[----:B0-----:R-:W-:-:S05]  /*0200*/  IMAD.WIDE R4, R7, 0x4, R4 ;  /* 0x0000000407047825 */ /* 0x001fca00078e0204 */
[----:B--2---:R-:W-:Y:S01]  /*0210*/  STG.E desc[UR4][R4.64], R3 ;  /* 0x0000000304007986 */ /* 0x004fe2000c101904 */
[----:B------:R-:W-:Y:S05]  /*0220*/  EXIT ;  /* 0x000000000000794d */ /* 0x000fea0003800000 */
.L_x_0:
[----:B------:R-:W-:-:S00]  /*0230*/  BRA `(.L_x_0) ;  /* 0xfffffffc00fc7947 */ /* 0x000fc0000383ffff */
[----:B------:R-:W-:-:S00]  /*0240*/  NOP ;  /* 0x0000000000007918 */ /* 0x000fc00000000000 */
        /* <DEDUP_REMOVED lines=11> */
.L_x_1:


//--------------------- .nv.shared.reserved.0     --------------------------
	.section	.nv.shared.reserved.0,"aw",@nobits
	.weak		__nv_reservedSMEM_offset_0_alias
	.size		__nv_reservedSMEM_offset_0_alias, 0, 64
	.other		__nv_reservedSMEM_offset_0_alias,@"STO_CUDA_RESERVED_SHARED STV_DEFAULT"
__nv_reservedSMEM_offset_0_alias:
	.zero		0
	.zero		64


//--------------------- .nv.constant0._Z11RemapKernelPfS_iiPiS0_ --------------------------
	.section	.nv.constant0._Z11RemapKernelPfS_iiPiS0_,"a",@progbits
	.sectionflags	@""
	.align	4
.nv.constant0._Z11RemapKernelPfS_iiPiS0_:
	.zero		936


//--------------------- SYMBOLS --------------------------

	.type		.nv.reservedSmem.offset0,@object
	.size		.nv.reservedSmem.offset0,0x4
